//
// Generated by NVIDIA NVVM Compiler
//
// Compiler Build ID: CL-36424714
// Cuda compilation tools, release 13.0, V13.0.88
// Based on NVVM 20.0.0
//

.version 9.0
.target sm_100
.address_size 64

	// .globl	matrixRemoveBias

.visible .entry matrixRemoveBias(
	.param .u64 .ptr .align 1 matrixRemoveBias_param_0,
	.param .u64 .ptr .align 1 matrixRemoveBias_param_1,
	.param .u32 matrixRemoveBias_param_2,
	.param .u32 matrixRemoveBias_param_3,
	.param .u32 matrixRemoveBias_param_4,
	.param .u32 matrixRemoveBias_param_5,
	.param .u32 matrixRemoveBias_param_6
)
{
	.reg .pred 	%p<55>;
	.reg .b32 	%r<162>;
	.reg .b32 	%f<16>;
	.reg .b64 	%rd<65>;

	ld.param.u64 	%rd3, [matrixRemoveBias_param_0];
	ld.param.u64 	%rd4, [matrixRemoveBias_param_1];
	ld.param.u32 	%r81, [matrixRemoveBias_param_3];
	ld.param.u32 	%r82, [matrixRemoveBias_param_4];
	ld.param.u32 	%r83, [matrixRemoveBias_param_5];
	ld.param.u32 	%r84, [matrixRemoveBias_param_6];
	cvta.to.global.u64 	%rd1, %rd3;
	cvta.to.global.u64 	%rd2, %rd4;
	setp.lt.s32 	%p1, %r84, 1;
	@%p1 bra 	$L__BB0_43;
	mov.u32 	%r1, %tid.x;
	mov.u32 	%r2, %tid.y;
	and.b32  	%r3, %r84, 7;
	and.b32  	%r4, %r84, 2147483640;
	and.b32  	%r5, %r84, 1;
	neg.s32 	%r6, %r4;
	add.s32 	%r86, %r2, %r81;
	mad.lo.s32 	%r9, %r82, %r86, 1;
	add.s32 	%r7, %r9, %r1;
	mul.lo.s32 	%r87, %r82, %r81;
	shl.b32 	%r8, %r87, 3;
	shl.b32 	%r88, %r81, 1;
	add.s32 	%r89, %r2, %r88;
	mad.lo.s32 	%r11, %r82, %r89, 1;
	add.s32 	%r10, %r11, %r1;
	mad.lo.s32 	%r90, %r81, 3, %r2;
	mad.lo.s32 	%r13, %r82, %r90, 1;
	add.s32 	%r12, %r13, %r1;
	shl.b32 	%r91, %r81, 2;
	add.s32 	%r92, %r2, %r91;
	mad.lo.s32 	%r15, %r82, %r92, 1;
	add.s32 	%r14, %r15, %r1;
	mad.lo.s32 	%r93, %r81, 5, %r2;
	mad.lo.s32 	%r17, %r82, %r93, 1;
	add.s32 	%r16, %r17, %r1;
	mad.lo.s32 	%r94, %r81, 6, %r2;
	mad.lo.s32 	%r19, %r82, %r94, 1;
	add.s32 	%r18, %r19, %r1;
	mad.lo.s32 	%r95, %r81, 7, %r2;
	mad.lo.s32 	%r21, %r82, %r95, 1;
	add.s32 	%r20, %r21, %r1;
	mad.lo.s32 	%r22, %r2, %r82, 1;
	add.s32 	%r23, %r22, %r1;
	mov.b32 	%r148, 0;
$L__BB0_2:
	ld.param.u32 	%r147, [matrixRemoveBias_param_2];
	setp.lt.u32 	%p2, %r84, 8;
	mul.lo.s32 	%r25, %r148, %r147;
	add.s32 	%r26, %r25, %r1;
	mov.b32 	%r160, 0;
	@%p2 bra 	$L__BB0_21;
	add.s32 	%r157, %r7, %r25;
	add.s32 	%r155, %r10, %r25;
	add.s32 	%r154, %r12, %r25;
	add.s32 	%r153, %r14, %r25;
	add.s32 	%r152, %r16, %r25;
	add.s32 	%r151, %r18, %r25;
	add.s32 	%r150, %r20, %r25;
	add.s32 	%r149, %r23, %r25;
	mov.u32 	%r156, %r26;
	mov.u32 	%r158, %r6;
$L__BB0_4:
	.pragma "nounroll";
	setp.ge.s32 	%p3, %r26, %r82;
	add.s32 	%r45, %r149, -1;
	setp.ge.s32 	%p4, %r45, %r83;
	or.pred  	%p5, %p3, %p4;
	@%p5 bra 	$L__BB0_6;
	div.s32 	%r97, %r45, %r82;
	add.s32 	%r98, %r22, %r156;
	add.s32 	%r99, %r98, %r97;
	mul.wide.s32 	%rd5, %r99, 4;
	add.s64 	%rd6, %rd2, %rd5;
	ld.global.f32 	%f1, [%rd6];
	mul.wide.s32 	%rd7, %r45, 4;
	add.s64 	%rd8, %rd1, %rd7;
	st.global.f32 	[%rd8], %f1;
$L__BB0_6:
	add.s32 	%r46, %r157, -1;
	setp.ge.s32 	%p7, %r46, %r83;
	or.pred  	%p8, %p3, %p7;
	@%p8 bra 	$L__BB0_8;
	div.s32 	%r100, %r46, %r82;
	add.s32 	%r101, %r9, %r156;
	add.s32 	%r102, %r101, %r100;
	mul.wide.s32 	%rd9, %r102, 4;
	add.s64 	%rd10, %rd2, %rd9;
	ld.global.f32 	%f2, [%rd10];
	mul.wide.s32 	%rd11, %r46, 4;
	add.s64 	%rd12, %rd1, %rd11;
	st.global.f32 	[%rd12], %f2;
$L__BB0_8:
	add.s32 	%r47, %r155, -1;
	setp.ge.s32 	%p10, %r47, %r83;
	or.pred  	%p11, %p3, %p10;
	@%p11 bra 	$L__BB0_10;
	div.s32 	%r103, %r47, %r82;
	add.s32 	%r104, %r11, %r156;
	add.s32 	%r105, %r104, %r103;
	mul.wide.s32 	%rd13, %r105, 4;
	add.s64 	%rd14, %rd2, %rd13;
	ld.global.f32 	%f3, [%rd14];
	mul.wide.s32 	%rd15, %r47, 4;
	add.s64 	%rd16, %rd1, %rd15;
	st.global.f32 	[%rd16], %f3;
$L__BB0_10:
	add.s32 	%r48, %r154, -1;
	setp.ge.s32 	%p13, %r48, %r83;
	or.pred  	%p14, %p3, %p13;
	@%p14 bra 	$L__BB0_12;
	div.s32 	%r106, %r48, %r82;
	add.s32 	%r107, %r13, %r156;
	add.s32 	%r108, %r107, %r106;
	mul.wide.s32 	%rd17, %r108, 4;
	add.s64 	%rd18, %rd2, %rd17;
	ld.global.f32 	%f4, [%rd18];
	mul.wide.s32 	%rd19, %r48, 4;
	add.s64 	%rd20, %rd1, %rd19;
	st.global.f32 	[%rd20], %f4;
$L__BB0_12:
	add.s32 	%r49, %r153, -1;
	setp.ge.s32 	%p16, %r49, %r83;
	or.pred  	%p17, %p3, %p16;
	@%p17 bra 	$L__BB0_14;
	div.s32 	%r109, %r49, %r82;
	add.s32 	%r110, %r15, %r156;
	add.s32 	%r111, %r110, %r109;
	mul.wide.s32 	%rd21, %r111, 4;
	add.s64 	%rd22, %rd2, %rd21;
	ld.global.f32 	%f5, [%rd22];
	mul.wide.s32 	%rd23, %r49, 4;
	add.s64 	%rd24, %rd1, %rd23;
	st.global.f32 	[%rd24], %f5;
$L__BB0_14:
	add.s32 	%r50, %r152, -1;
	setp.ge.s32 	%p19, %r50, %r83;
	or.pred  	%p20, %p3, %p19;
	@%p20 bra 	$L__BB0_16;
	div.s32 	%r112, %r50, %r82;
	add.s32 	%r113, %r17, %r156;
	add.s32 	%r114, %r113, %r112;
	mul.wide.s32 	%rd25, %r114, 4;
	add.s64 	%rd26, %rd2, %rd25;
	ld.global.f32 	%f6, [%rd26];
	mul.wide.s32 	%rd27, %r50, 4;
	add.s64 	%rd28, %rd1, %rd27;
	st.global.f32 	[%rd28], %f6;
$L__BB0_16:
	add.s32 	%r51, %r151, -1;
	setp.ge.s32 	%p22, %r51, %r83;
	or.pred  	%p23, %p3, %p22;
	@%p23 bra 	$L__BB0_18;
	div.s32 	%r115, %r51, %r82;
	add.s32 	%r116, %r19, %r156;
	add.s32 	%r117, %r116, %r115;
	mul.wide.s32 	%rd29, %r117, 4;
	add.s64 	%rd30, %rd2, %rd29;
	ld.global.f32 	%f7, [%rd30];
	mul.wide.s32 	%rd31, %r51, 4;
	add.s64 	%rd32, %rd1, %rd31;
	st.global.f32 	[%rd32], %f7;
$L__BB0_18:
	add.s32 	%r52, %r150, -1;
	setp.ge.s32 	%p25, %r52, %r83;
	or.pred  	%p26, %p3, %p25;
	@%p26 bra 	$L__BB0_20;
	div.s32 	%r118, %r52, %r82;
	add.s32 	%r119, %r21, %r156;
	add.s32 	%r120, %r119, %r118;
	mul.wide.s32 	%rd33, %r120, 4;
	add.s64 	%rd34, %rd2, %rd33;
	ld.global.f32 	%f8, [%rd34];
	mul.wide.s32 	%rd35, %r52, 4;
	add.s64 	%rd36, %rd1, %rd35;
	st.global.f32 	[%rd36], %f8;
$L__BB0_20:
	add.s32 	%r158, %r158, 8;
	add.s32 	%r157, %r157, %r8;
	add.s32 	%r156, %r156, %r8;
	add.s32 	%r155, %r155, %r8;
	add.s32 	%r154, %r154, %r8;
	add.s32 	%r153, %r153, %r8;
	add.s32 	%r152, %r152, %r8;
	add.s32 	%r151, %r151, %r8;
	add.s32 	%r150, %r150, %r8;
	add.s32 	%r149, %r149, %r8;
	setp.ne.s32 	%p27, %r158, 0;
	mov.u32 	%r160, %r4;
	@%p27 bra 	$L__BB0_4;
$L__BB0_21:
	setp.eq.s32 	%p28, %r3, 0;
	@%p28 bra 	$L__BB0_42;
	add.s32 	%r121, %r3, -1;
	setp.lt.u32 	%p29, %r121, 3;
	@%p29 bra 	$L__BB0_32;
	setp.ge.s32 	%p30, %r26, %r82;
	mad.lo.s32 	%r64, %r160, %r81, %r2;
	mad.lo.s32 	%r65, %r64, %r82, %r26;
	setp.ge.s32 	%p31, %r65, %r83;
	or.pred  	%p32, %p30, %p31;
	@%p32 bra 	$L__BB0_25;
	div.s32 	%r122, %r65, %r82;
	add.s32 	%r123, %r65, %r122;
	add.s32 	%r124, %r123, 1;
	mul.wide.s32 	%rd37, %r124, 4;
	add.s64 	%rd38, %rd2, %rd37;
	ld.global.f32 	%f9, [%rd38];
	mul.wide.s32 	%rd39, %r65, 4;
	add.s64 	%rd40, %rd1, %rd39;
	st.global.f32 	[%rd40], %f9;
$L__BB0_25:
	add.s32 	%r66, %r64, %r81;
	mad.lo.s32 	%r67, %r66, %r82, %r26;
	setp.ge.s32 	%p34, %r67, %r83;
	or.pred  	%p35, %p30, %p34;
	@%p35 bra 	$L__BB0_27;
	div.s32 	%r125, %r67, %r82;
	add.s32 	%r126, %r67, %r125;
	add.s32 	%r127, %r126, 1;
	mul.wide.s32 	%rd41, %r127, 4;
	add.s64 	%rd42, %rd2, %rd41;
	ld.global.f32 	%f10, [%rd42];
	mul.wide.s32 	%rd43, %r67, 4;
	add.s64 	%rd44, %rd1, %rd43;
	st.global.f32 	[%rd44], %f10;
$L__BB0_27:
	add.s32 	%r68, %r66, %r81;
	mad.lo.s32 	%r69, %r68, %r82, %r26;
	setp.ge.s32 	%p37, %r69, %r83;
	or.pred  	%p38, %p30, %p37;
	@%p38 bra 	$L__BB0_29;
	div.s32 	%r128, %r69, %r82;
	add.s32 	%r129, %r69, %r128;
	add.s32 	%r130, %r129, 1;
	mul.wide.s32 	%rd45, %r130, 4;
	add.s64 	%rd46, %rd2, %rd45;
	ld.global.f32 	%f11, [%rd46];
	mul.wide.s32 	%rd47, %r69, 4;
	add.s64 	%rd48, %rd1, %rd47;
	st.global.f32 	[%rd48], %f11;
$L__BB0_29:
	add.s32 	%r131, %r68, %r81;
	mad.lo.s32 	%r70, %r131, %r82, %r26;
	setp.ge.s32 	%p40, %r70, %r83;
	or.pred  	%p41, %p30, %p40;
	@%p41 bra 	$L__BB0_31;
	div.s32 	%r132, %r70, %r82;
	add.s32 	%r133, %r70, %r132;
	add.s32 	%r134, %r133, 1;
	mul.wide.s32 	%rd49, %r134, 4;
	add.s64 	%rd50, %rd2, %rd49;
	ld.global.f32 	%f12, [%rd50];
	mul.wide.s32 	%rd51, %r70, 4;
	add.s64 	%rd52, %rd1, %rd51;
	st.global.f32 	[%rd52], %f12;
$L__BB0_31:
	add.s32 	%r160, %r160, 4;
$L__BB0_32:
	and.b32  	%r135, %r84, 3;
	setp.eq.s32 	%p42, %r135, 0;
	@%p42 bra 	$L__BB0_42;
	setp.eq.s32 	%p43, %r135, 1;
	@%p43 bra 	$L__BB0_39;
	setp.ge.s32 	%p44, %r26, %r82;
	mad.lo.s32 	%r73, %r160, %r81, %r2;
	mad.lo.s32 	%r74, %r73, %r82, %r26;
	setp.ge.s32 	%p45, %r74, %r83;
	or.pred  	%p46, %p44, %p45;
	@%p46 bra 	$L__BB0_36;
	div.s32 	%r136, %r74, %r82;
	add.s32 	%r137, %r74, %r136;
	add.s32 	%r138, %r137, 1;
	mul.wide.s32 	%rd53, %r138, 4;
	add.s64 	%rd54, %rd2, %rd53;
	ld.global.f32 	%f13, [%rd54];
	mul.wide.s32 	%rd55, %r74, 4;
	add.s64 	%rd56, %rd1, %rd55;
	st.global.f32 	[%rd56], %f13;
$L__BB0_36:
	add.s32 	%r139, %r73, %r81;
	mad.lo.s32 	%r75, %r139, %r82, %r26;
	setp.ge.s32 	%p48, %r75, %r83;
	or.pred  	%p49, %p44, %p48;
	@%p49 bra 	$L__BB0_38;
	div.s32 	%r140, %r75, %r82;
	add.s32 	%r141, %r75, %r140;
	add.s32 	%r142, %r141, 1;
	mul.wide.s32 	%rd57, %r142, 4;
	add.s64 	%rd58, %rd2, %rd57;
	ld.global.f32 	%f14, [%rd58];
	mul.wide.s32 	%rd59, %r75, 4;
	add.s64 	%rd60, %rd1, %rd59;
	st.global.f32 	[%rd60], %f14;
$L__BB0_38:
	add.s32 	%r160, %r160, 2;
$L__BB0_39:
	setp.eq.s32 	%p50, %r5, 0;
	@%p50 bra 	$L__BB0_42;
	setp.ge.s32 	%p51, %r26, %r82;
	mad.lo.s32 	%r143, %r160, %r81, %r2;
	mad.lo.s32 	%r78, %r143, %r82, %r26;
	setp.ge.s32 	%p52, %r78, %r83;
	or.pred  	%p53, %p51, %p52;
	@%p53 bra 	$L__BB0_42;
	div.s32 	%r144, %r78, %r82;
	add.s32 	%r145, %r78, %r144;
	add.s32 	%r146, %r145, 1;
	mul.wide.s32 	%rd61, %r146, 4;
	add.s64 	%rd62, %rd2, %rd61;
	ld.global.f32 	%f15, [%rd62];
	mul.wide.s32 	%rd63, %r78, 4;
	add.s64 	%rd64, %rd1, %rd63;
	st.global.f32 	[%rd64], %f15;
$L__BB0_42:
	add.s32 	%r148, %r148, 1;
	setp.ne.s32 	%p54, %r148, %r84;
	@%p54 bra 	$L__BB0_2;
$L__BB0_43:
	ret;

}


// ===== COMPILED SASS (sm_100) =====

	.target	sm_100

	.elftype	@"ET_EXEC"


//--------------------- .note.nv.tkinfo           --------------------------
	.section	.note.nv.tkinfo,"",@"SHT_NOTE"
	.sectionflags	@"SHF_NOTE_NV_TKINFO"
	.tkinfo
        /*0018*/ 	.word	0x00000002
        /*0030*/ 	.string	""
        /*0030*/ 	.string	"ptxas"
        /*0030*/ 	.string	"Cuda compilation tools, release 13.0, V13.0.88"
        /*0030*/ 	.string	"Build cuda_13.0.r13.0/compiler.36424714_0"
        /*0030*/ 	.string	"-arch sm_100 -m 64 "



//--------------------- .note.nv.cuinfo           --------------------------
	.section	.note.nv.cuinfo,"",@"SHT_NOTE"
	.sectionflags	@"SHF_NOTE_NV_CUINFO"
        /*0018*/ 	.short	0x0002
        /*001a*/ 	.short	0x0064
        /*001c*/ 	.short	0x0082
	.zero		2


//--------------------- .nv.info                  --------------------------
	.section	.nv.info,"",@"SHT_CUDA_INFO"
	.align	4


	//----- nvinfo : EIATTR_REGCOUNT
	.align		4
        /*0000*/ 	.byte	0x04, 0x2f
        /*0002*/ 	.short	(.L_1 - .L_0)
	.align		4
.L_0:
        /*0004*/ 	.word	index@(matrixRemoveBias)
        /*0008*/ 	.word	0x00000020


	//----- nvinfo : EIATTR_FRAME_SIZE
	.align		4
.L_1:
        /*000c*/ 	.byte	0x04, 0x11
        /*000e*/ 	.short	(.L_3 - .L_2)
	.align		4
.L_2:
        /*0010*/ 	.word	index@(matrixRemoveBias)
        /*0014*/ 	.word	0x00000000


	//----- nvinfo : EIATTR_MIN_STACK_SIZE
	.align		4
.L_3:
        /*0018*/ 	.byte	0x04, 0x12
        /*001a*/ 	.short	(.L_5 - .L_4)
	.align		4
.L_4:
        /*001c*/ 	.word	index@(matrixRemoveBias)
        /*0020*/ 	.word	0x00000000
.L_5:


//--------------------- .nv.compat                --------------------------
	.section	.nv.compat,"",@"SHT_CUDA_COMPAT_INFO"
	.align	4
        /*0000*/ 	.byte	0x02, 0x09, 0x00, 0x00, 0x02, 0x02, 0x01, 0x00, 0x02, 0x05, 0x05, 0x00, 0x03, 0x07, 0x01, 0x01
        /*0010*/ 	.byte	0x02, 0x03, 0x00, 0x00, 0x02, 0x06, 0x01, 0x00, 0x04, 0x0b, 0x08, 0x00, 0x09, 0x00, 0x00, 0x00
        /*0020*/ 	.byte	0x00, 0x00, 0x00, 0x00


//--------------------- .nv.info.matrixRemoveBias --------------------------
	.section	.nv.info.matrixRemoveBias,"",@"SHT_CUDA_INFO"
	.sectionflags	@""
	.align	4


	//----- nvinfo : EIATTR_CUDA_API_VERSION
	.align		4
        /*0000*/ 	.byte	0x04, 0x37
        /*0002*/ 	.short	(.L_7 - .L_6)
.L_6:
        /*0004*/ 	.word	0x00000082


	//----- nvinfo : EIATTR_KPARAM_INFO
	.align		4
.L_7:
        /*0008*/ 	.byte	0x04, 0x17
        /*000a*/ 	.short	(.L_9 - .L_8)
.L_8:
        /*000c*/ 	.word	0x00000000
        /*0010*/ 	.short	0x0006
        /*0012*/ 	.short	0x0020
        /*0014*/ 	.byte	0x00, 0xf0, 0x11, 0x00


	//----- nvinfo : EIATTR_KPARAM_INFO
	.align		4
.L_9:
        /*0018*/ 	.byte	0x04, 0x17
        /*001a*/ 	.short	(.L_11 - .L_10)
.L_10:
        /*001c*/ 	.word	0x00000000
        /*0020*/ 	.short	0x0005
        /*0022*/ 	.short	0x001c
        /*0024*/ 	.byte	0x00, 0xf0, 0x11, 0x00


	//----- nvinfo : EIATTR_KPARAM_INFO
	.align		4
.L_11:
        /*0028*/ 	.byte	0x04, 0x17
        /*002a*/ 	.short	(.L_13 - .L_12)
.L_12:
        /*002c*/ 	.word	0x00000000
        /*0030*/ 	.short	0x0004
        /*0032*/ 	.short	0x0018
        /*0034*/ 	.byte	0x00, 0xf0, 0x11, 0x00


	//----- nvinfo : EIATTR_KPARAM_INFO
	.align		4
.L_13:
        /*0038*/ 	.byte	0x04, 0x17
        /*003a*/ 	.short	(.L_15 - .L_14)
.L_14:
        /*003c*/ 	.word	0x00000000
        /*0040*/ 	.short	0x0003
        /*0042*/ 	.short	0x0014
        /*0044*/ 	.byte	0x00, 0xf0, 0x11, 0x00


	//----- nvinfo : EIATTR_KPARAM_INFO
	.align		4
.L_15:
        /*0048*/ 	.byte	0x04, 0x17
        /*004a*/ 	.short	(.L_17 - .L_16)
.L_16:
        /*004c*/ 	.word	0x00000000
        /*0050*/ 	.short	0x0002
        /*0052*/ 	.short	0x0010
        /*0054*/ 	.byte	0x00, 0xf0, 0x11, 0x00


	//----- nvinfo : EIATTR_KPARAM_INFO
	.align		4
.L_17:
        /*0058*/ 	.byte	0x04, 0x17
        /*005a*/ 	.short	(.L_19 - .L_18)
.L_18:
        /*005c*/ 	.word	0x00000000
        /*0060*/ 	.short	0x0001
        /*0062*/ 	.short	0x0008
        /*0064*/ 	.byte	0x00, 0xf5, 0x21, 0x00


	//----- nvinfo : EIATTR_KPARAM_INFO
	.align		4
.L_19:
        /*0068*/ 	.byte	0x04, 0x17
        /*006a*/ 	.short	(.L_21 - .L_20)
.L_20:
        /*006c*/ 	.word	0x00000000
        /*0070*/ 	.short	0x0000
        /*0072*/ 	.short	0x0000
        /*0074*/ 	.byte	0x00, 0xf5, 0x21, 0x00


	//----- nvinfo : EIATTR_SPARSE_MMA_MASK
	.align		4
.L_21:
        /*0078*/ 	.byte	0x03, 0x50
        /*007a*/ 	.short	0x0000


	//----- nvinfo : EIATTR_MAXREG_COUNT
	.align		4
        /*007c*/ 	.byte	0x03, 0x1b
        /*007e*/ 	.short	0x00ff


	//----- nvinfo : EIATTR_MERCURY_ISA_VERSION
	.align		4
        /*0080*/ 	.byte	0x03, 0x5f
        /*0082*/ 	.short	0x0101


	//----- nvinfo : EIATTR_VRC_CTA_INIT_COUNT
	.align		4
        /*0084*/ 	.byte	0x02, 0x4a
	.zero		1
	.zero		1


	//----- nvinfo : EIATTR_EXIT_INSTR_OFFSETS
	.align		4
        /*0088*/ 	.byte	0x04, 0x1c
        /*008a*/ 	.short	(.L_23 - .L_22)


	//   ....[0]....
.L_22:
        /*008c*/ 	.word	0x00000030


	//   ....[1]....
        /*0090*/ 	.word	0x00002880


	//----- nvinfo : EIATTR_CRS_STACK_SIZE
	.align		4
.L_23:
        /*0094*/ 	.byte	0x04, 0x1e
        /*0096*/ 	.short	(.L_25 - .L_24)
.L_24:
        /*0098*/ 	.word	0x00000000


	//----- nvinfo : EIATTR_CBANK_PARAM_SIZE
	.align		4
.L_25:
        /*009c*/ 	.byte	0x03, 0x19
        /*009e*/ 	.short	0x0024


	//----- nvinfo : EIATTR_PARAM_CBANK
	.align		4
        /*00a0*/ 	.byte	0x04, 0x0a
        /*00a2*/ 	.short	(.L_27 - .L_26)
	.align		4
.L_26:
        /*00a4*/ 	.word	index@(.nv.constant0.matrixRemoveBias)
        /*00a8*/ 	.short	0x0380
        /*00aa*/ 	.short	0x0024


	//----- nvinfo : EIATTR_SW_WAR
	.align		4
.L_27:
        /*00ac*/ 	.byte	0x04, 0x36
        /*00ae*/ 	.short	(.L_29 - .L_28)
.L_28:
        /*00b0*/ 	.word	0x00000008
.L_29:


//--------------------- .nv.callgraph             --------------------------
	.section	.nv.callgraph,"",@"SHT_CUDA_CALLGRAPH"
	.align	4
	.sectionentsize	8
	.align		4
        /*0000*/ 	.word	0x00000000
	.align		4
        /*0004*/ 	.word	0xffffffff
	.align		4
        /*0008*/ 	.word	0x00000000
	.align		4
        /*000c*/ 	.word	0xfffffffe
	.align		4
        /*0010*/ 	.word	0x00000000
	.align		4
        /*0014*/ 	.word	0xfffffffd
	.align		4
        /*0018*/ 	.word	0x00000000
	.align		4
        /*001c*/ 	.word	0xfffffffc


//--------------------- .text.matrixRemoveBias    --------------------------
	.section	.text.matrixRemoveBias,"ax",@progbits
	.align	128
        .global         matrixRemoveBias
        .type           matrixRemoveBias,@function
        .size           matrixRemoveBias,(.L_x_34 - matrixRemoveBias)
        .other          matrixRemoveBias,@"STO_CUDA_ENTRY STV_DEFAULT"
matrixRemoveBias:
.text.matrixRemoveBias:
[----:B------:R-:W-:Y:S08]  /*0000*/  LDC R1, c[0x0][0x37c] ;  /* 0x0000df00ff017b82 */ /* 0x000ff00000000800 */
[----:B------:R-:W0:Y:S02]  /*0010*/  LDC R0, c[0x0][0x3a0] ;  /* 0x0000e800ff007b82 */ /* 0x000e240000000800 */
[----:B0-----:R-:W-:-:S13]  /*0020*/  ISETP.GE.AND P0, PT, R0, 0x1, PT ;  /* 0x000000010000780c */ /* 0x001fda0003f06270 */
[----:B------:R-:W-:Y:S05]  /*0030*/  @!P0 EXIT ;  /* 0x000000000000894d */ /* 0x000fea0003800000 */
[----:B------:R-:W0:Y:S01]  /*0040*/  S2R R2, SR_TID.Y ;  /* 0x0000000000027919 */ /* 0x000e220000002200 */
[----:B------:R-:W0:Y:S01]  /*0050*/  LDC R11, c[0x0][0x394] ;  /* 0x0000e500ff0b7b82 */ /* 0x000e220000000800 */
[----:B------:R-:W1:Y:S01]  /*0060*/  LDCU.64 UR8, c[0x0][0x358] ;  /* 0x00006b00ff0877ac */ /* 0x000e620008000a00 */
[----:B------:R-:W-:-:S06]  /*0070*/  UMOV UR4, URZ ;  /* 0x000000ff00047c82 */ /* 0x000fcc0008000000 */
[----:B------:R-:W2:Y:S01]  /*0080*/  LDC R10, c[0x0][0x398] ;  /* 0x0000e600ff0a7b82 */ /* 0x000ea20000000800 */
[C---:B0-----:R-:W-:Y:S01]  /*0090*/  LEA R6, R11.reuse, R2, 0x2 ;  /* 0x000000020b067211 */ /* 0x041fe200078e10ff */
[----:B------:R-:W-:Y:S02]  /*00a0*/  IMAD.IADD R3, R2, 0x1, R11 ;  /* 0x0000000102037824 */ /* 0x000fe400078e020b */
[C-C-:B------:R-:W-:Y:S02]  /*00b0*/  IMAD R4, R11.reuse, 0x2, R2.reuse ;  /* 0x000000020b047824 */ /* 0x140fe400078e0202 */
[C-C-:B------:R-:W-:Y:S02]  /*00c0*/  IMAD R5, R11.reuse, 0x3, R2.reuse ;  /* 0x000000030b057824 */ /* 0x140fe400078e0202 */
[C-C-:B------:R-:W-:Y:S02]  /*00d0*/  IMAD R7, R11.reuse, 0x5, R2.reuse ;  /* 0x000000050b077824 */ /* 0x140fe400078e0202 */
[----:B------:R-:W-:-:S02]  /*00e0*/  IMAD R8, R11, 0x6, R2 ;  /* 0x000000060b087824 */ /* 0x000fc400078e0202 */
[C---:B------:R-:W-:Y:S02]  /*00f0*/  IMAD R9, R11.reuse, 0x7, R2 ;  /* 0x000000070b097824 */ /* 0x040fe400078e0202 */
[-C--:B--2---:R-:W-:Y:S02]  /*0100*/  IMAD R0, R11, R10.reuse, RZ ;  /* 0x0000000a0b007224 */ /* 0x084fe400078e02ff */
[-C--:B------:R-:W-:Y:S02]  /*0110*/  IMAD R2, R2, R10.reuse, 0x1 ;  /* 0x0000000102027424 */ /* 0x080fe400078e020a */
[-C--:B------:R-:W-:Y:S02]  /*0120*/  IMAD R3, R3, R10.reuse, 0x1 ;  /* 0x0000000103037424 */ /* 0x080fe400078e020a */
[-C--:B------:R-:W-:Y:S02]  /*0130*/  IMAD R4, R4, R10.reuse, 0x1 ;  /* 0x0000000104047424 */ /* 0x080fe400078e020a */
[----:B------:R-:W-:-:S02]  /*0140*/  IMAD R5, R5, R10, 0x1 ;  /* 0x0000000105057424 */ /* 0x000fc400078e020a */
[-C--:B------:R-:W-:Y:S02]  /*0150*/  IMAD R6, R6, R10.reuse, 0x1 ;  /* 0x0000000106067424 */ /* 0x080fe400078e020a */
[-C--:B------:R-:W-:Y:S02]  /*0160*/  IMAD R7, R7, R10.reuse, 0x1 ;  /* 0x0000000107077424 */ /* 0x080fe400078e020a */
[-C--:B------:R-:W-:Y:S02]  /*0170*/  IMAD R8, R8, R10.reuse, 0x1 ;  /* 0x0000000108087424 */ /* 0x080fe400078e020a */
[----:B-1----:R-:W-:-:S07]  /*0180*/  IMAD R9, R9, R10, 0x1 ;  /* 0x0000000109097424 */ /* 0x002fce00078e020a */
.L_x_32:
[----:B0-----:R-:W0:Y:S01]  /*0190*/  S2R R10, SR_TID.X ;  /* 0x00000000000a7919 */ /* 0x001e220000002100 */
[----:B-1----:R-:W1:Y:S01]  /*01a0*/  LDCU UR5, c[0x0][0x3a0] ;  /* 0x00007400ff0577ac */ /* 0x002e620008000800 */
[----:B------:R-:W0:Y:S01]  /*01b0*/  LDC R11, c[0x0][0x390] ;  /* 0x0000e400ff0b7b82 */ /* 0x000e220000000800 */
[----:B------:R-:W-:Y:S01]  /*01c0*/  UMOV UR6, UR4 ;  /* 0x0000000400067c82 */ /* 0x000fe20008000000 */
[----:B-1----:R-:W-:Y:S01]  /*01d0*/  UISETP.GE.U32.AND UP1, UPT, UR5, 0x8, UPT ;  /* 0x000000080500788c */ /* 0x002fe2000bf26070 */
[----:B0-----:R-:W-:Y:S01]  /*01e0*/  IMAD R11, R11, UR4, R10 ;  /* 0x000000040b0b7c24 */ /* 0x001fe2000f8e020a */
[----:B------:R-:W-:-:S04]  /*01f0*/  UIADD3 UR4, UPT, UPT, UR4, 0x1, URZ ;  /* 0x0000000104047890 */ /* 0x000fc8000fffe0ff */
[----:B------:R-:W-:-:S03]  /*0200*/  UISETP.NE.AND UP0, UPT, UR4, UR5, UPT ;  /* 0x000000050400728c */ /* 0x000fc6000bf05270 */
[----:B------:R-:W-:Y:S01]  /*0210*/  UMOV UR5, URZ ;  /* 0x000000ff00057c82 */ /* 0x000fe20008000000 */
[----:B--234-:R-:W-:Y:S07]  /*0220*/  BRA.U !UP1, `(.L_x_0) ;  /* 0x0000001509187547 */ /* 0x01cfee000b800000 */
[----:B------:R-:W0:Y:S01]  /*0230*/  LDC R12, c[0x0][0x390] ;  /* 0x0000e400ff0c7b82 */ /* 0x000e220000000800 */
[----:B------:R-:W1:Y:S01]  /*0240*/  LDCU UR5, c[0x0][0x3a0] ;  /* 0x00007400ff0577ac */ /* 0x000e620008000800 */
[--C-:B------:R-:W-:Y:S01]  /*0250*/  IMAD.IADD R15, R4, 0x1, R10.reuse ;  /* 0x00000001040f7824 */ /* 0x100fe200078e020a */
[-C--:B------:R-:W-:Y:S01]  /*0260*/  IADD3 R21, PT, PT, R6, R10.reuse, RZ ;  /* 0x0000000a06157210 */ /* 0x080fe20007ffe0ff */
[--C-:B------:R-:W-:Y:S01]  /*0270*/  IMAD.IADD R17, R5, 0x1, R10.reuse ;  /* 0x0000000105117824 */ /* 0x100fe200078e020a */
[----:B------:R-:W2:Y:S01]  /*0280*/  LDCU UR10, c[0x0][0x398] ;  /* 0x00007300ff0a77ac */ /* 0x000ea20008000800 */
[--C-:B------:R-:W-:Y:S01]  /*0290*/  IMAD.IADD R23, R7, 0x1, R10.reuse ;  /* 0x0000000107177824 */ /* 0x100fe200078e020a */
[----:B------:R-:W-:Y:S01]  /*02a0*/  IADD3 R13, PT, PT, R3, R10, RZ ;  /* 0x0000000a030d7210 */ /* 0x000fe20007ffe0ff */
[--C-:B------:R-:W-:Y:S01]  /*02b0*/  IMAD.IADD R25, R8, 0x1, R10.reuse ;  /* 0x0000000108197824 */ /* 0x100fe200078e020a */
[----:B------:R-:W3:Y:S01]  /*02c0*/  LDCU UR7, c[0x0][0x39c] ;  /* 0x00007380ff0777ac */ /* 0x000ee20008000800 */
[----:B------:R-:W-:-:S02]  /*02d0*/  IMAD.IADD R27, R9, 0x1, R10 ;  /* 0x00000001091b7824 */ /* 0x000fc400078e020a */
[----:B------:R-:W-:Y:S01]  /*02e0*/  IMAD.IADD R10, R2, 0x1, R10 ;  /* 0x00000001020a7824 */ /* 0x000fe200078e020a */
[----:B-1----:R-:W-:Y:S01]  /*02f0*/  ULOP3.LUT UR5, UR5, 0x7ffffff8, URZ, 0xc0, !UPT ;  /* 0x7ffffff805057892 */ /* 0x002fe2000f8ec0ff */
[----:B--2---:R-:W-:Y:S02]  /*0300*/  ISETP.GE.AND P0, PT, R11, UR10, PT ;  /* 0x0000000a0b007c0c */ /* 0x004fe4000bf06270 */
[C---:B0-----:R-:W-:Y:S01]  /*0310*/  IMAD R29, R12.reuse, UR6, R10 ;  /* 0x000000060c1d7c24 */ /* 0x041fe2000f8e020a */
[----:B------:R-:W-:Y:S01]  /*0320*/  MOV R10, R11 ;  /* 0x0000000b000a7202 */ /* 0x000fe20000000f00 */
[C---:B------:R-:W-:Y:S01]  /*0330*/  IMAD R13, R12.reuse, UR6, R13 ;  /* 0x000000060c0d7c24 */ /* 0x040fe2000f8e020d */
[----:B------:R-:W-:Y:S01]  /*0340*/  UIADD3 UR5, UPT, UPT, -UR5, URZ, URZ ;  /* 0x000000ff05057290 */ /* 0x000fe2000fffe1ff */
[C---:B------:R-:W-:Y:S02]  /*0350*/  IMAD R15, R12.reuse, UR6, R15 ;  /* 0x000000060c0f7c24 */ /* 0x040fe4000f8e020f */
[----:B------:R-:W-:-:S02]  /*0360*/  IMAD R17, R12, UR6, R17 ;  /* 0x000000060c117c24 */ /* 0x000fc4000f8e0211 */
[C---:B------:R-:W-:Y:S02]  /*0370*/  IMAD R21, R12.reuse, UR6, R21 ;  /* 0x000000060c157c24 */ /* 0x040fe4000f8e0215 */
[C---:B------:R-:W-:Y:S02]  /*0380*/  IMAD R23, R12.reuse, UR6, R23 ;  /* 0x000000060c177c24 */ /* 0x040fe4000f8e0217 */
[C---:B------:R-:W-:Y:S02]  /*0390*/  IMAD R25, R12.reuse, UR6, R25 ;  /* 0x000000060c197c24 */ /* 0x040fe4000f8e0219 */
[----:B---3--:R-:W-:-:S07]  /*03a0*/  IMAD R27, R12, UR6, R27 ;  /* 0x000000060c1b7c24 */ /* 0x008fce000f8e021b */
.L_x_17:
[----:B------:R-:W-:Y:S01]  /*03b0*/  VIADD R12, R29, 0xffffffff ;  /* 0xffffffff1d0c7836 */ /* 0x000fe20000000000 */
[----:B------:R-:W-:Y:S04]  /*03c0*/  BSSY.RECONVERGENT B0, `(.L_x_1) ;  /* 0x0000022000007945 */ /* 0x000fe80003800200 */
[----:B------:R-:W-:-:S13]  /*03d0*/  ISETP.GE.OR P1, PT, R12, UR7, P0 ;  /* 0x000000070c007c0c */ /* 0x000fda0008726670 */
[----:B01234-:R-:W-:Y:S05]  /*03e0*/  @P1 BRA `(.L_x_2) ;  /* 0x00000000007c1947 */ /* 0x01ffea0003800000 */
[----:B------:R-:W0:Y:S01]  /*03f0*/  LDC R14, c[0x0][0x398] ;  /* 0x0000e600ff0e7b82 */ /* 0x000e220000000800 */
[----:B------:R-:W-:Y:S02]  /*0400*/  IABS R24, R12 ;  /* 0x0000000c00187213 */ /* 0x000fe40000000000 */
[----:B0-----:R-:W-:-:S04]  /*0410*/  IABS R16, R14 ;  /* 0x0000000e00107213 */ /* 0x001fc80000000000 */
[----:B------:R-:W0:Y:S08]  /*0420*/  I2F.RP R20, R16 ;  /* 0x0000001000147306 */ /* 0x000e300000209400 */
[----:B0-----:R-:W0:Y:S02]  /*0430*/  MUFU.RCP R20, R20 ;  /* 0x0000001400147308 */ /* 0x001e240000001000 */
[----:B0-----:R-:W-:-:S06]  /*0440*/  VIADD R18, R20, 0xffffffe ;  /* 0x0ffffffe14127836 */ /* 0x001fcc0000000000 */
[----:B------:R0:W1:Y:S02]  /*0450*/  F2I.FTZ.U32.TRUNC.NTZ R19, R18 ;  /* 0x0000001200137305 */ /* 0x000064000021f000 */
[----:B0-----:R-:W-:Y:S01]  /*0460*/  IMAD.MOV.U32 R18, RZ, RZ, RZ ;  /* 0x000000ffff127224 */ /* 0x001fe200078e00ff */
[----:B-1----:R-:W-:-:S05]  /*0470*/  IADD3 R22, PT, PT, RZ, -R19, RZ ;  /* 0x80000013ff167210 */ /* 0x002fca0007ffe0ff */
[----:B------:R-:W-:-:S04]  /*0480*/  IMAD R22, R22, R16, RZ ;  /* 0x0000001016167224 */ /* 0x000fc800078e02ff */
[----:B------:R-:W-:-:S06]  /*0490*/  IMAD.HI.U32 R19, R19, R22, R18 ;  /* 0x0000001613137227 */ /* 0x000fcc00078e0012 */
[----:B------:R-:W-:-:S04]  /*04a0*/  IMAD.HI.U32 R22, R19, R24, RZ ;  /* 0x0000001813167227 */ /* 0x000fc800078e00ff */
[----:B------:R-:W-:-:S04]  /*04b0*/  IMAD.MOV R19, RZ, RZ, -R22 ;  /* 0x000000ffff137224 */ /* 0x000fc800078e0a16 */
[----:B------:R-:W-:-:S05]  /*04c0*/  IMAD R19, R16, R19, R24 ;  /* 0x0000001310137224 */ /* 0x000fca00078e0218 */
[----:B------:R-:W-:-:S13]  /*04d0*/  ISETP.GT.U32.AND P2, PT, R16, R19, PT ;  /* 0x000000131000720c */ /* 0x000fda0003f44070 */
[-C--:B------:R-:W-:Y:S01]  /*04e0*/  @!P2 IADD3 R19, PT, PT, R19, -R16.reuse, RZ ;  /* 0x800000101313a210 */ /* 0x080fe20007ffe0ff */
[----:B------:R-:W-:Y:S01]  /*04f0*/  @!P2 VIADD R22, R22, 0x1 ;  /* 0x000000011616a836 */ /* 0x000fe20000000000 */
[----:B------:R-:W-:Y:S02]  /*0500*/  ISETP.NE.AND P2, PT, R14, RZ, PT ;  /* 0x000000ff0e00720c */ /* 0x000fe40003f45270 */
[----:B------:R-:W-:Y:S02]  /*0510*/  ISETP.GE.U32.AND P1, PT, R19, R16, PT ;  /* 0x000000101300720c */ /* 0x000fe40003f26070 */
[----:B------:R-:W-:Y:S01]  /*0520*/  LOP3.LUT R16, R12, R14, RZ, 0x3c, !PT ;  /* 0x0000000e0c107212 */ /* 0x000fe200078e3cff */
[----:B------:R-:W0:Y:S03]  /*0530*/  LDC.64 R18, c[0x0][0x388] ;  /* 0x0000e200ff127b82 */ /* 0x000e260000000a00 */
[----:B------:R-:W-:-:S07]  /*0540*/  ISETP.GE.AND P3, PT, R16, RZ, PT ;  /* 0x000000ff1000720c */ /* 0x000fce0003f66270 */
[----:B------:R-:W-:-:S06]  /*0550*/  @P1 VIADD R22, R22, 0x1 ;  /* 0x0000000116161836 */ /* 0x000fcc0000000000 */
[----:B------:R-:W-:Y:S02]  /*0560*/  @!P3 IADD3 R22, PT, PT, -R22, RZ, RZ ;  /* 0x000000ff1616b210 */ /* 0x000fe40007ffe1ff */
[----:B------:R-:W-:-:S04]  /*0570*/  @!P2 LOP3.LUT R22, RZ, R14, RZ, 0x33, !PT ;  /* 0x0000000eff16a212 */ /* 0x000fc800078e33ff */
[----:B------:R-:W-:-:S05]  /*0580*/  IADD3 R22, PT, PT, R22, R2, R10 ;  /* 0x0000000216167210 */ /* 0x000fca0007ffe00a */
[----:B0-----:R-:W-:-:S05]  /*0590*/  IMAD.WIDE R18, R22, 0x4, R18 ;  /* 0x0000000416127825 */ /* 0x001fca00078e0212 */
[----:B------:R0:W2:Y:S02]  /*05a0*/  LDG.E R14, desc[UR8][R18.64] ;  /* 0x00000008120e7981 */ /* 0x0000a4000c1e1900 */
[----:B0-----:R-:W0:Y:S02]  /*05b0*/  LDC.64 R18, c[0x0][0x380] ;  /* 0x0000e000ff127b82 */ /* 0x001e240000000a00 */
[----:B0-----:R-:W-:-:S05]  /*05c0*/  IMAD.WIDE R18, R12, 0x4, R18 ;  /* 0x000000040c127825 */ /* 0x001fca00078e0212 */
[----:B--2---:R0:W-:Y:S02]  /*05d0*/  STG.E desc[UR8][R18.64], R14 ;  /* 0x0000000e12007986 */ /* 0x0041e4000c101908 */
.L_x_2:
[----:B------:R-:W-:Y:S05]  /*05e0*/  BSYNC.RECONVERGENT B0 ;  /* 0x0000000000007941 */ /* 0x000fea0003800200 */
.L_x_1:
[----:B------:R-:W-:Y:S01]  /*05f0*/  VIADD R12, R13, 0xffffffff ;  /* 0xffffffff0d0c7836 */ /* 0x000fe20000000000 */
[----:B------:R-:W-:Y:S04]  /*0600*/  BSSY.RECONVERGENT B0, `(.L_x_3) ;  /* 0x0000022000007945 */ /* 0x000fe80003800200 */
[----:B------:R-:W-:-:S13]  /*0610*/  ISETP.GE.OR P1, PT, R12, UR7, P0 ;  /* 0x000000070c007c0c */ /* 0x000fda0008726670 */
[----:B------:R-:W-:Y:S05]  /*0620*/  @P1 BRA `(.L_x_4) ;  /* 0x00000000007c1947 */ /* 0x000fea0003800000 */
[----:B0-----:R-:W0:Y:S01]  /*0630*/  LDC R14, c[0x0][0x398] ;  /* 0x0000e600ff0e7b82 */ /* 0x001e220000000800 */
[----:B------:R-:W-:Y:S01]  /*0640*/  IMAD.MOV.U32 R18, RZ, RZ, RZ ;  /* 0x000000ffff127224 */ /* 0x000fe200078e00ff */
[----:B0-----:R-:W-:-:S04]  /*0650*/  IABS R16, R14 ;  /* 0x0000000e00107213 */ /* 0x001fc80000000000 */
[----:B------:R-:W0:Y:S08]  /*0660*/  I2F.RP R22, R16 ;  /* 0x0000001000167306 */ /* 0x000e300000209400 */
[----:B0-----:R-:W0:Y:S02]  /*0670*/  MUFU.RCP R22, R22 ;  /* 0x0000001600167308 */ /* 0x001e240000001000 */
[----:B0-----:R-:W-:-:S06]  /*0680*/  VIADD R24, R22, 0xffffffe ;  /* 0x0ffffffe16187836 */ /* 0x001fcc0000000000 */
[----:B------:R-:W0:Y:S02]  /*0690*/  F2I.FTZ.U32.TRUNC.NTZ R19, R24 ;  /* 0x0000001800137305 */ /* 0x000e24000021f000 */
[----:B0-----:R-:W-:-:S05]  /*06a0*/  IADD3 R20, PT, PT, RZ, -R19, RZ ;  /* 0x80000013ff147210 */ /* 0x001fca0007ffe0ff */
[----:B------:R-:W-:-:S04]  /*06b0*/  IMAD R20, R20, R16, RZ ;  /* 0x0000001014147224 */ /* 0x000fc800078e02ff */
[----:B------:R-:W-:Y:S01]  /*06c0*/  IMAD.HI.U32 R20, R19, R20, R18 ;  /* 0x0000001413147227 */ /* 0x000fe200078e0012 */
[----:B------:R-:W-:-:S05]  /*06d0*/  IABS R19, R12 ;  /* 0x0000000c00137213 */ /* 0x000fca0000000000 */
        /* <DEDUP_REMOVED lines=20> */
.L_x_4:
[----:B------:R-:W-:Y:S05]  /*0820*/  BSYNC.RECONVERGENT B0 ;  /* 0x0000000000007941 */ /* 0x000fea0003800200 */
.L_x_3:
[----:B------:R-:W-:Y:S01]  /*0830*/  VIADD R12, R15, 0xffffffff ;  /* 0xffffffff0f0c7836 */ /* 0x000fe20000000000 */
[----:B------:R-:W-:Y:S04]  /*0840*/  BSSY.RECONVERGENT B0, `(.L_x_5) ;  /* 0x0000022000007945 */ /* 0x000fe80003800200 */
[----:B------:R-:W-:-:S13]  /*0850*/  ISETP.GE.OR P1, PT, R12, UR7, P0 ;  /* 0x000000070c007c0c */ /* 0x000fda0008726670 */
[----:B------:R-:W-:Y:S05]  /*0860*/  @P1 BRA `(.L_x_6) ;  /* 0x00000000007c1947 */ /* 0x000fea0003800000 */
[----:B01----:R-:W0:Y:S01]  /*0870*/  LDC R14, c[0x0][0x398] ;  /* 0x0000e600ff0e7b82 */ /* 0x003e220000000800 */
        /* <DEDUP_REMOVED lines=30> */
.L_x_6:
[----:B------:R-:W-:Y:S05]  /*0a60*/  BSYNC.RECONVERGENT B0 ;  /* 0x0000000000007941 */ /* 0x000fea0003800200 */
.L_x_5:
[----:B------:R-:W-:Y:S01]  /*0a70*/  VIADD R12, R17, 0xffffffff ;  /* 0xffffffff110c7836 */ /* 0x000fe20000000000 */
[----:B------:R-:W-:Y:S04]  /*0a80*/  BSSY.RECONVERGENT B0, `(.L_x_7) ;  /* 0x0000022000007945 */ /* 0x000fe80003800200 */
[----:B------:R-:W-:-:S13]  /*0a90*/  ISETP.GE.OR P1, PT, R12, UR7, P0 ;  /* 0x000000070c007c0c */ /* 0x000fda0008726670 */
[----:B------:R-:W-:Y:S05]  /*0aa0*/  @P1 BRA `(.L_x_8) ;  /* 0x00000000007c1947 */ /* 0x000fea0003800000 */
[----:B012---:R-:W0:Y:S01]  /*0ab0*/  LDC R14, c[0x0][0x398] ;  /* 0x0000e600ff0e7b82 */ /* 0x007e220000000800 */
        /* <DEDUP_REMOVED lines=30> */
.L_x_8:
[----:B------:R-:W-:Y:S05]  /*0ca0*/  BSYNC.RECONVERGENT B0 ;  /* 0x0000000000007941 */ /* 0x000fea0003800200 */
.L_x_7:
[----:B------:R-:W-:Y:S01]  /*0cb0*/  VIADD R12, R21, 0xffffffff ;  /* 0xffffffff150c7836 */ /* 0x000fe20000000000 */
[----:B------:R-:W-:Y:S04]  /*0cc0*/  BSSY.RECONVERGENT B0, `(.L_x_9) ;  /* 0x0000022000007945 */ /* 0x000fe80003800200 */
[----:B------:R-:W-:-:S13]  /*0cd0*/  ISETP.GE.OR P1, PT, R12, UR7, P0 ;  /* 0x000000070c007c0c */ /* 0x000fda0008726670 */
[----:B------:R-:W-:Y:S05]  /*0ce0*/  @P1 BRA `(.L_x_10) ;  /* 0x00000000007c1947 */ /* 0x000fea0003800000 */
[----:B0123--:R-:W0:Y:S01]  /*0cf0*/  LDC R14, c[0x0][0x398] ;  /* 0x0000e600ff0e7b82 */ /* 0x00fe220000000800 */
        /* <DEDUP_REMOVED lines=30> */
.L_x_10:
[----:B------:R-:W-:Y:S05]  /*0ee0*/  BSYNC.RECONVERGENT B0 ;  /* 0x0000000000007941 */ /* 0x000fea0003800200 */
.L_x_9:
[----:B------:R-:W-:Y:S01]  /*0ef0*/  VIADD R12, R23, 0xffffffff ;  /* 0xffffffff170c7836 */ /* 0x000fe20000000000 */
[----:B------:R-:W-:Y:S04]  /*0f00*/  BSSY.RECONVERGENT B0, `(.L_x_11) ;  /* 0x0000022000007945 */ /* 0x000fe80003800200 */
[----:B------:R-:W-:-:S13]  /*0f10*/  ISETP.GE.OR P1, PT, R12, UR7, P0 ;  /* 0x000000070c007c0c */ /* 0x000fda0008726670 */
[----:B------:R-:W-:Y:S05]  /*0f20*/  @P1 BRA `(.L_x_12) ;  /* 0x00000000007c1947 */ /* 0x000fea0003800000 */
[----:B01234-:R-:W0:Y:S01]  /*0f30*/  LDC R14, c[0x0][0x398] ;  /* 0x0000e600ff0e7b82 */ /* 0x01fe220000000800 */
        /* <DEDUP_REMOVED lines=30> */
.L_x_12:
[----:B------:R-:W-:Y:S05]  /*1120*/  BSYNC.RECONVERGENT B0 ;  /* 0x0000000000007941 */ /* 0x000fea0003800200 */
.L_x_11:
        /* <DEDUP_REMOVED lines=35> */
.L_x_14:
[----:B------:R-:W-:Y:S05]  /*1360*/  BSYNC.RECONVERGENT B0 ;  /* 0x0000000000007941 */ /* 0x000fea0003800200 */
.L_x_13:
        /* <DEDUP_REMOVED lines=35> */
.L_x_16:
[----:B------:R-:W-:Y:S05]  /*15a0*/  BSYNC.RECONVERGENT B0 ;  /* 0x0000000000007941 */ /* 0x000fea0003800200 */
.L_x_15:
[----:B------:R-:W-:Y:S01]  /*15b0*/  UIADD3 UR5, UPT, UPT, UR5, 0x8, URZ ;  /* 0x0000000805057890 */ /* 0x000fe2000fffe0ff */
[C---:B------:R-:W-:Y:S01]  /*15c0*/  IMAD R13, R0.reuse, 0x8, R13 ;  /* 0x00000008000d7824 */ /* 0x040fe200078e020d */
[C---:B------:R-:W-:Y:S01]  /*15d0*/  LEA R15, R0.reuse, R15, 0x3 ;  /* 0x0000000f000f7211 */ /* 0x040fe200078e18ff */
[C---:B------:R-:W-:Y:S01]  /*15e0*/  IMAD R10, R0.reuse, 0x8, R10 ;  /* 0x00000008000a7824 */ /* 0x040fe200078e020a */
[----:B------:R-:W-:Y:S01]  /*15f0*/  UISETP.NE.AND UP1, UPT, UR5, URZ, UPT ;  /* 0x000000ff0500728c */ /* 0x000fe2000bf25270 */
[C---:B------:R-:W-:Y:S01]  /*1600*/  IMAD R17, R0.reuse, 0x8, R17 ;  /* 0x0000000800117824 */ /* 0x040fe200078e0211 */
[C---:B------:R-:W-:Y:S01]  /*1610*/  LEA R23, R0.reuse, R23, 0x3 ;  /* 0x0000001700177211 */ /* 0x040fe200078e18ff */
[C---:B------:R-:W-:Y:S01]  /*1620*/  IMAD R21, R0.reuse, 0x8, R21 ;  /* 0x0000000800157824 */ /* 0x040fe200078e0215 */
[C---:B------:R-:W-:Y:S01]  /*1630*/  LEA R29, R0.reuse, R29, 0x3 ;  /* 0x0000001d001d7211 */ /* 0x040fe200078e18ff */
[C---:B------:R-:W-:Y:S02]  /*1640*/  IMAD R25, R0.reuse, 0x8, R25 ;  /* 0x0000000800197824 */ /* 0x040fe400078e0219 */
[----:B------:R-:W-:-:S02]  /*1650*/  IMAD R27, R0, 0x8, R27 ;  /* 0x00000008001b7824 */ /* 0x000fc400078e021b */
[----:B------:R-:W-:Y:S05]  /*1660*/  BRA.U UP1, `(.L_x_17) ;  /* 0xffffffed01507547 */ /* 0x000fea000b83ffff */
[----:B------:R-:W5:Y:S02]  /*1670*/  LDCU UR5, c[0x0][0x3a0] ;  /* 0x00007400ff0577ac */ /* 0x000f640008000800 */
[----:B-----5:R-:W-:-:S12]  /*1680*/  ULOP3.LUT UR5, UR5, 0x7ffffff8, URZ, 0xc0, !UPT ;  /* 0x7ffffff805057892 */ /* 0x020fd8000f8ec0ff */
.L_x_0:
[----:B------:R-:W5:Y:S02]  /*1690*/  LDCU UR6, c[0x0][0x3a0] ;  /* 0x00007400ff0677ac */ /* 0x000f640008000800 */
[----:B-----5:R-:W-:-:S04]  /*16a0*/  ULOP3.LUT UR6, UR6, 0x7, URZ, 0xc0, !UPT ;  /* 0x0000000706067892 */ /* 0x020fc8000f8ec0ff */
[----:B------:R-:W-:-:S09]  /*16b0*/  UISETP.NE.AND UP1, UPT, UR6, URZ, UPT ;  /* 0x000000ff0600728c */ /* 0x000fd2000bf25270 */
[----:B------:R-:W-:Y:S05]  /*16c0*/  BRA.U !UP1, `(.L_x_18) ;  /* 0x0000001109687547 */ /* 0x000fea000b800000 */
[----:B------:R-:W-:-:S04]  /*16d0*/  UIADD3 UR6, UPT, UPT, UR6, -0x1, URZ ;  /* 0xffffffff06067890 */ /* 0x000fc8000fffe0ff */
[----:B------:R-:W-:-:S09]  /*16e0*/  UISETP.GE.U32.AND UP1, UPT, UR6, 0x3, UPT ;  /* 0x000000030600788c */ /* 0x000fd2000bf26070 */
[----:B------:R-:W-:Y:S05]  /*16f0*/  BRA.U !UP1, `(.L_x_19) ;  /* 0x0000000909607547 */ /* 0x000fea000b800000 */
[----:B------:R-:W5:Y:S01]  /*1700*/  S2R R10, SR_TID.Y ;  /* 0x00000000000a7919 */ /* 0x000f620000002200 */
[----:B------:R-:W5:Y:S01]  /*1710*/  LDC R13, c[0x0][0x394] ;  /* 0x0000e500ff0d7b82 */ /* 0x000f620000000800 */
[----:B------:R-:W-:Y:S07]  /*1720*/  BSSY.RECONVERGENT B0, `(.L_x_20) ;  /* 0x0000030000007945 */ /* 0x000fee0003800200 */
[----:B01234-:R-:W0:Y:S01]  /*1730*/  LDC.64 R14, c[0x0][0x398] ;  /* 0x0000e600ff0e7b82 */ /* 0x01fe220000000a00 */
[----:B-----5:R-:W-:Y:S01]  /*1740*/  IMAD R21, R13, UR5, R10 ;  /* 0x000000050d157c24 */ /* 0x020fe2000f8e020a */
[----:B0-----:R-:W-:Y:S01]  /*1750*/  ISETP.GE.AND P0, PT, R11, R14, PT ;  /* 0x0000000e0b00720c */ /* 0x001fe20003f06270 */
[----:B------:R-:W-:-:S02]  /*1760*/  UIADD3 UR5, UPT, UPT, UR5, 0x4, URZ ;  /* 0x0000000405057890 */ /* 0x000fc4000fffe0ff */
[C---:B------:R-:W-:Y:S02]  /*1770*/  IMAD.IADD R10, R21.reuse, 0x1, R13 ;  /* 0x00000001150a7824 */ /* 0x040fe400078e020d */
[----:B------:R-:W-:-:S03]  /*1780*/  IMAD R21, R21, R14, R11 ;  /* 0x0000000e15157224 */ /* 0x000fc600078e020b */
[C---:B------:R-:W-:Y:S01]  /*1790*/  IADD3 R12, PT, PT, R10.reuse, R13, RZ ;  /* 0x0000000d0a0c7210 */ /* 0x040fe20007ffe0ff */
[----:B------:R-:W-:Y:S01]  /*17a0*/  IMAD R10, R10, R14, R11 ;  /* 0x0000000e0a0a7224 */ /* 0x000fe200078e020b */
[----:B------:R-:W-:-:S03]  /*17b0*/  ISETP.GE.OR P3, PT, R21, R15, P0 ;  /* 0x0000000f1500720c */ /* 0x000fc60000766670 */
[----:B------:R-:W-:Y:S01]  /*17c0*/  IMAD.IADD R13, R12, 0x1, R13 ;  /* 0x000000010c0d7824 */ /* 0x000fe200078e020d */
[----:B------:R-:W-:Y:S01]  /*17d0*/  ISETP.GE.OR P2, PT, R10, R15, P0 ;  /* 0x0000000f0a00720c */ /* 0x000fe20000746670 */
[-CC-:B------:R-:W-:Y:S02]  /*17e0*/  IMAD R12, R12, R14.reuse, R11.reuse ;  /* 0x0000000e0c0c7224 */ /* 0x180fe400078e020b */
[----:B------:R-:W-:-:S03]  /*17f0*/  IMAD R13, R13, R14, R11 ;  /* 0x0000000e0d0d7224 */ /* 0x000fc600078e020b */
[-C--:B------:R-:W-:Y:S02]  /*1800*/  ISETP.GE.OR P1, PT, R12, R15.reuse, P0 ;  /* 0x0000000f0c00720c */ /* 0x080fe40000726670 */
[----:B------:R-:W-:Y:S01]  /*1810*/  ISETP.GE.OR P0, PT, R13, R15, P0 ;  /* 0x0000000f0d00720c */ /* 0x000fe20000706670 */
[----:B------:R-:W-:-:S12]  /*1820*/  @P3 BRA `(.L_x_21) ;  /* 0x00000000007c3947 */ /* 0x000fd80003800000 */
[----:B------:R-:W-:Y:S02]  /*1830*/  IABS R15, R14 ;  /* 0x0000000e000f7213 */ /* 0x000fe40000000000 */
[----:B------:R-:W-:Y:S02]  /*1840*/  IABS R18, R21 ;  /* 0x0000001500127213 */ /* 0x000fe40000000000 */
[----:B------:R-:W0:Y:S08]  /*1850*/  I2F.RP R19, R15 ;  /* 0x0000000f00137306 */ /* 0x000e300000209400 */
[----:B0-----:R-:W0:Y:S02]  /*1860*/  MUFU.RCP R19, R19 ;  /* 0x0000001300137308 */ /* 0x001e240000001000 */
[----:B0-----:R-:W-:-:S06]  /*1870*/  IADD3 R20, PT, PT, R19, 0xffffffe, RZ ;  /* 0x0ffffffe13147810 */ /* 0x001fcc0007ffe0ff */
[----:B------:R-:W0:Y:S02]  /*1880*/  F2I.FTZ.U32.TRUNC.NTZ R17, R20 ;  /* 0x0000001400117305 */ /* 0x000e24000021f000 */
[----:B0-----:R-:W-:-:S04]  /*1890*/  IMAD.MOV R16, RZ, RZ, -R17 ;  /* 0x000000ffff107224 */ /* 0x001fc800078e0a11 */
[----:B------:R-:W-:Y:S02]  /*18a0*/  IMAD R23, R16, R15, RZ ;  /* 0x0000000f10177224 */ /* 0x000fe400078e02ff */
[----:B------:R-:W-:-:S05]  /*18b0*/  HFMA2 R16, -RZ, RZ, 0, 0 ;  /* 0x00000000ff107431 */ /* 0x000fca00000001ff */
[----:B------:R-:W-:-:S04]  /*18c0*/  IMAD.HI.U32 R23, R17, R23, R16 ;  /* 0x0000001711177227 */ /* 0x000fc800078e0010 */
[----:B------:R-:W-:-:S04]  /*18d0*/  IMAD.MOV.U32 R16, RZ, RZ, R18 ;  /* 0x000000ffff107224 */ /* 0x000fc800078e0012 */
[----:B------:R-:W-:-:S05]  /*18e0*/  IMAD.HI.U32 R18, R23, R16, RZ ;  /* 0x0000001017127227 */ /* 0x000fca00078e00ff */
[----:B------:R-:W-:-:S05]  /*18f0*/  IADD3 R17, PT, PT, -R18, RZ, RZ ;  /* 0x000000ff12117210 */ /* 0x000fca0007ffe1ff */
[----:B------:R-:W-:-:S05]  /*1900*/  IMAD R16, R15, R17, R16 ;  /* 0x000000110f107224 */ /* 0x000fca00078e0210 */
[----:B------:R-:W-:-:S13]  /*1910*/  ISETP.GT.U32.AND P5, PT, R15, R16, PT ;  /* 0x000000100f00720c */ /* 0x000fda0003fa4070 */
[----:B------:R-:W-:Y:S01]  /*1920*/  @!P5 IMAD.IADD R16, R16, 0x1, -R15 ;  /* 0x000000011010d824 */ /* 0x000fe200078e0a0f */
[----:B------:R-:W-:Y:S02]  /*1930*/  @!P5 IADD3 R18, PT, PT, R18, 0x1, RZ ;  /* 0x000000011212d810 */ /* 0x000fe40007ffe0ff */
        /* <DEDUP_REMOVED lines=8> */
[----:B------:R-:W-:-:S05]  /*19c0*/  IADD3 R19, PT, PT, R21, 0x1, R18 ;  /* 0x0000000115137810 */ /* 0x000fca0007ffe012 */
[----:B0-----:R-:W-:Y:S02]  /*19d0*/  IMAD.WIDE R18, R19, 0x4, R16 ;  /* 0x0000000413127825 */ /* 0x001fe400078e0210 */
[----:B------:R-:W0:Y:S04]  /*19e0*/  LDC.64 R16, c[0x0][0x380] ;  /* 0x0000e000ff107b82 */ /* 0x000e280000000a00 */
[----:B------:R-:W2:Y:S01]  /*19f0*/  LDG.E R19, desc[UR8][R18.64] ;  /* 0x0000000812137981 */ /* 0x000ea2000c1e1900 */
[----:B0-----:R-:W-:-:S05]  /*1a00*/  IMAD.WIDE R16, R21, 0x4, R16 ;  /* 0x0000000415107825 */ /* 0x001fca00078e0210 */
[----:B--2---:R0:W-:Y:S02]  /*1a10*/  STG.E desc[UR8][R16.64], R19 ;  /* 0x0000001310007986 */ /* 0x0041e4000c101908 */
.L_x_21:
[----:B------:R-:W-:Y:S05]  /*1a20*/  BSYNC.RECONVERGENT B0 ;  /* 0x0000000000007941 */ /* 0x000fea0003800200 */
.L_x_20:
[----:B------:R-:W-:Y:S04]  /*1a30*/  BSSY.RECONVERGENT B0, `(.L_x_22) ;  /* 0x0000021000007945 */ /* 0x000fe80003800200 */
[----:B------:R-:W-:Y:S05]  /*1a40*/  @P2 BRA `(.L_x_23) ;  /* 0x00000000007c2947 */ /* 0x000fea0003800000 */
[----:B0-----:R-:W-:Y:S02]  /*1a50*/  IABS R19, R14 ;  /* 0x0000000e00137213 */ /* 0x001fe40000000000 */
[----:B------:R-:W-:Y:S02]  /*1a60*/  IABS R21, R10 ;  /* 0x0000000a00157213 */ /* 0x000fe40000000000 */
[----:B------:R-:W0:Y:S08]  /*1a70*/  I2F.RP R18, R19 ;  /* 0x0000001300127306 */ /* 0x000e300000209400 */
[----:B0-----:R-:W0:Y:S02]  /*1a80*/  MUFU.RCP R18, R18 ;  /* 0x0000001200127308 */ /* 0x001e240000001000 */
[----:B0-----:R-:W-:-:S06]  /*1a90*/  VIADD R20, R18, 0xffffffe ;  /* 0x0ffffffe12147836 */ /* 0x001fcc0000000000 */
[----:B------:R-:W0:Y:S02]  /*1aa0*/  F2I.FTZ.U32.TRUNC.NTZ R17, R20 ;  /* 0x0000001400117305 */ /* 0x000e24000021f000 */
[----:B0-----:R-:W-:-:S05]  /*1ab0*/  IADD3 R16, PT, PT, RZ, -R17, RZ ;  /* 0x80000011ff107210 */ /* 0x001fca0007ffe0ff */
[----:B------:R-:W-:Y:S02]  /*1ac0*/  IMAD R15, R16, R19, RZ ;  /* 0x00000013100f7224 */ /* 0x000fe400078e02ff */
[----:B------:R-:W-:-:S04]  /*1ad0*/  IMAD.MOV.U32 R16, RZ, RZ, RZ ;  /* 0x000000ffff107224 */ /* 0x000fc800078e00ff */
[----:B------:R-:W-:Y:S01]  /*1ae0*/  IMAD.HI.U32 R15, R17, R15, R16 ;  /* 0x0000000f110f7227 */ /* 0x000fe200078e0010 */
[----:B------:R-:W-:-:S05]  /*1af0*/  MOV R16, R21 ;  /* 0x0000001500107202 */ /* 0x000fca0000000f00 */
        /* <DEDUP_REMOVED lines=10> */
[----:B------:R-:W-:-:S05]  /*1ba0*/  ISETP.GE.AND P4, PT, R16, RZ, PT ;  /* 0x000000ff1000720c */ /* 0x000fca0003f86270 */
[----:B------:R-:W1:Y:S02]  /*1bb0*/  LDC.64 R16, c[0x0][0x388] ;  /* 0x0000e200ff107b82 */ /* 0x000e640000000a00 */
[----:B------:R-:W-:-:S06]  /*1bc0*/  @P2 IADD3 R15, PT, PT, R15, 0x1, RZ ;  /* 0x000000010f0f2810 */ /* 0x000fcc0007ffe0ff */
[----:B------:R-:W-:Y:S01]  /*1bd0*/  @!P4 IMAD.MOV R15, RZ, RZ, -R15 ;  /* 0x000000ffff0fc224 */ /* 0x000fe200078e0a0f */
[----:B------:R-:W-:-:S04]  /*1be0*/  @!P3 LOP3.LUT R15, RZ, R14, RZ, 0x33, !PT ;  /* 0x0000000eff0fb212 */ /* 0x000fc800078e33ff */
[----:B------:R-:W-:-:S05]  /*1bf0*/  IADD3 R15, PT, PT, R10, 0x1, R15 ;  /* 0x000000010a0f7810 */ /* 0x000fca0007ffe00f */
[----:B-1----:R-:W-:-:S06]  /*1c00*/  IMAD.WIDE R16, R15, 0x4, R16 ;  /* 0x000000040f107825 */ /* 0x002fcc00078e0210 */
[----:B------:R-:W2:Y:S01]  /*1c10*/  LDG.E R17, desc[UR8][R16.64] ;  /* 0x0000000810117981 */ /* 0x000ea2000c1e1900 */
[----:B0-----:R-:W-:-:S05]  /*1c20*/  IMAD.WIDE R18, R10, 0x4, R18 ;  /* 0x000000040a127825 */ /* 0x001fca00078e0212 */
[----:B--2---:R1:W-:Y:S02]  /*1c30*/  STG.E desc[UR8][R18.64], R17 ;  /* 0x0000001112007986 */ /* 0x0043e4000c101908 */
.L_x_23:
[----:B------:R-:W-:Y:S05]  /*1c40*/  BSYNC.RECONVERGENT B0 ;  /* 0x0000000000007941 */ /* 0x000fea0003800200 */
.L_x_22:
[----:B------:R-:W-:Y:S04]  /*1c50*/  BSSY.RECONVERGENT B0, `(.L_x_24) ;  /* 0x0000021000007945 */ /* 0x000fe80003800200 */
[----:B------:R-:W-:Y:S05]  /*1c60*/  @P1 BRA `(.L_x_25) ;  /* 0x00000000007c1947 */ /* 0x000fea0003800000 */
[----:B-1----:R-:W-:Y:S01]  /*1c70*/  IABS R18, R14 ;  /* 0x0000000e00127213 */ /* 0x002fe20000000000 */
[----:B0-----:R-:W-:Y:S01]  /*1c80*/  HFMA2 R16, -RZ, RZ, 0, 0 ;  /* 0x00000000ff107431 */ /* 0x001fe200000001ff */
[----:B------:R-:W-:Y:S02]  /*1c90*/  IABS R20, R12 ;  /* 0x0000000c00147213 */ /* 0x000fe40000000000 */
[----:B------:R-:W0:Y:S08]  /*1ca0*/  I2F.RP R19, R18 ;  /* 0x0000001200137306 */ /* 0x000e300000209400 */
[----:B0-----:R-:W0:Y:S02]  /*1cb0*/  MUFU.RCP R19, R19 ;  /* 0x0000001300137308 */ /* 0x001e240000001000 */
[----:B0-----:R-:W-:-:S06]  /*1cc0*/  IADD3 R17, PT, PT, R19, 0xffffffe, RZ ;  /* 0x0ffffffe13117810 */ /* 0x001fcc0007ffe0ff */
[----:B------:R-:W0:Y:S02]  /*1cd0*/  F2I.FTZ.U32.TRUNC.NTZ R17, R17 ;  /* 0x0000001100117305 */ /* 0x000e24000021f000 */
[----:B0-----:R-:W-:-:S04]  /*1ce0*/  IMAD.MOV R15, RZ, RZ, -R17 ;  /* 0x000000ffff0f7224 */ /* 0x001fc800078e0a11 */
[----:B------:R-:W-:-:S04]  /*1cf0*/  IMAD R15, R15, R18, RZ ;  /* 0x000000120f0f7224 */ /* 0x000fc800078e02ff */
[----:B------:R-:W-:-:S04]  /*1d00*/  IMAD.HI.U32 R10, R17, R15, R16 ;  /* 0x0000000f110a7227 */ /* 0x000fc800078e0010 */
[----:B------:R-:W-:-:S04]  /*1d10*/  IMAD.MOV.U32 R15, RZ, RZ, R20 ;  /* 0x000000ffff0f7224 */ /* 0x000fc800078e0014 */
[----:B------:R-:W-:-:S05]  /*1d20*/  IMAD.HI.U32 R10, R10, R15, RZ ;  /* 0x0000000f0a0a7227 */ /* 0x000fca00078e00ff */
[----:B------:R-:W-:-:S05]  /*1d30*/  IADD3 R16, PT, PT, -R10, RZ, RZ ;  /* 0x000000ff0a107210 */ /* 0x000fca0007ffe1ff */
[C---:B------:R-:W-:Y:S02]  /*1d40*/  IMAD R15, R18.reuse, R16, R15 ;  /* 0x00000010120f7224 */ /* 0x040fe400078e020f */
[----:B------:R-:W0:Y:S03]  /*1d50*/  LDC.64 R16, c[0x0][0x388] ;  /* 0x0000e200ff107b82 */ /* 0x000e260000000a00 */
[----:B------:R-:W-:-:S13]  /*1d60*/  ISETP.GT.U32.AND P2, PT, R18, R15, PT ;  /* 0x0000000f1200720c */ /* 0x000fda0003f44070 */
[----:B------:R-:W-:Y:S01]  /*1d70*/  @!P2 IMAD.IADD R15, R15, 0x1, -R18 ;  /* 0x000000010f0fa824 */ /* 0x000fe200078e0a12 */
[----:B------:R-:W-:Y:S02]  /*1d80*/  @!P2 IADD3 R10, PT, PT, R10, 0x1, RZ ;  /* 0x000000010a0aa810 */ /* 0x000fe40007ffe0ff */
[----:B------:R-:W-:Y:S02]  /*1d90*/  ISETP.NE.AND P2, PT, R14, RZ, PT ;  /* 0x000000ff0e00720c */ /* 0x000fe40003f45270 */
[----:B------:R-:W-:Y:S02]  /*1da0*/  ISETP.GE.U32.AND P1, PT, R15, R18, PT ;  /* 0x000000120f00720c */ /* 0x000fe40003f26070 */
[----:B------:R-:W-:-:S04]  /*1db0*/  LOP3.LUT R15, R12, R14, RZ, 0x3c, !PT ;  /* 0x0000000e0c0f7212 */ /* 0x000fc800078e3cff */
        /* <DEDUP_REMOVED lines=10> */
.L_x_25:
[----:B------:R-:W-:Y:S05]  /*1e60*/  BSYNC.RECONVERGENT B0 ;  /* 0x0000000000007941 */ /* 0x000fea0003800200 */
.L_x_24:
[----:B------:R-:W-:Y:S04]  /*1e70*/  BSSY.RECONVERGENT B0, `(.L_x_19) ;  /* 0x0000020000007945 */ /* 0x000fe80003800200 */
[----:B------:R-:W-:Y:S05]  /*1e80*/  @P0 BRA `(.L_x_26) ;  /* 0x0000000000780947 */ /* 0x000fea0003800000 */
[----:B012---:R-:W-:Y:S02]  /*1e90*/  IABS R19, R14 ;  /* 0x0000000e00137213 */ /* 0x007fe40000000000 */
[----:B------:R-:W-:Y:S02]  /*1ea0*/  IABS R12, R13 ;  /* 0x0000000d000c7213 */ /* 0x000fe40000000000 */
[----:B------:R-:W0:Y:S08]  /*1eb0*/  I2F.RP R15, R19 ;  /* 0x00000013000f7306 */ /* 0x000e300000209400 */
[----:B0-----:R-:W0:Y:S02]  /*1ec0*/  MUFU.RCP R15, R15 ;  /* 0x0000000f000f7308 */ /* 0x001e240000001000 */
[----:B0-----:R-:W-:-:S06]  /*1ed0*/  VIADD R16, R15, 0xffffffe ;  /* 0x0ffffffe0f107836 */ /* 0x001fcc0000000000 */
[----:B------:R0:W1:Y:S02]  /*1ee0*/  F2I.FTZ.U32.TRUNC.NTZ R17, R16 ;  /* 0x0000001000117305 */ /* 0x000064000021f000 */
[----:B0-----:R-:W-:Y:S01]  /*1ef0*/  IMAD.MOV.U32 R16, RZ, RZ, RZ ;  /* 0x000000ffff107224 */ /* 0x001fe200078e00ff */
[----:B-1----:R-:W-:-:S05]  /*1f00*/  IADD3 R10, PT, PT, RZ, -R17, RZ ;  /* 0x80000011ff0a7210 */ /* 0x002fca0007ffe0ff */
[----:B------:R-:W-:-:S04]  /*1f10*/  IMAD R21, R10, R19, RZ ;  /* 0x000000130a157224 */ /* 0x000fc800078e02ff */
[----:B------:R-:W-:Y:S02]  /*1f20*/  IMAD.HI.U32 R21, R17, R21, R16 ;  /* 0x0000001511157227 */ /* 0x000fe400078e0010 */
[----:B------:R-:W0:Y:S04]  /*1f30*/  LDC.64 R16, c[0x0][0x388] ;  /* 0x0000e200ff107b82 */ /* 0x000e280000000a00 */
        /* <DEDUP_REMOVED lines=19> */
.L_x_26:
[----:B------:R-:W-:Y:S05]  /*2070*/  BSYNC.RECONVERGENT B0 ;  /* 0x0000000000007941 */ /* 0x000fea0003800200 */
.L_x_19:
[----:B------:R-:W5:Y:S02]  /*2080*/  LDCU UR7, c[0x0][0x3a0] ;  /* 0x00007400ff0777ac */ /* 0x000f640008000800 */
[----:B-----5:R-:W-:-:S09]  /*2090*/  ULOP3.LUT UP1, UR6, UR7, 0x3, URZ, 0xc0, !UPT ;  /* 0x0000000307067892 */ /* 0x020fd2000f82c0ff */
[----:B------:R-:W-:Y:S05]  /*20a0*/  BRA.U !UP1, `(.L_x_18) ;  /* 0x0000000509f07547 */ /* 0x000fea000b800000 */
[----:B------:R-:W-:-:S09]  /*20b0*/  UISETP.NE.AND UP1, UPT, UR6, 0x1, UPT ;  /* 0x000000010600788c */ /* 0x000fd2000bf25270 */
[----:B------:R-:W-:Y:S05]  /*20c0*/  BRA.U !UP1, `(.L_x_27) ;  /* 0x00000005093c7547 */ /* 0x000fea000b800000 */
[----:B0123--:R-:W0:Y:S01]  /*20d0*/  S2R R17, SR_TID.Y ;  /* 0x0000000000117919 */ /* 0x00fe220000002200 */
[----:B------:R-:W0:Y:S01]  /*20e0*/  LDC R10, c[0x0][0x394] ;  /* 0x0000e500ff0a7b82 */ /* 0x000e220000000800 */
[----:B------:R-:W-:Y:S07]  /*20f0*/  BSSY.RECONVERGENT B0, `(.L_x_28) ;  /* 0x000002a000007945 */ /* 0x000fee0003800200 */
[----:B------:R-:W1:Y:S01]  /*2100*/  LDC.64 R12, c[0x0][0x398] ;  /* 0x0000e600ff0c7b82 */ /* 0x000e620000000a00 */
[----:B0-----:R-:W-:Y:S01]  /*2110*/  IMAD R17, R10, UR5, R17 ;  /* 0x000000050a117c24 */ /* 0x001fe2000f8e0211 */
[----:B-1----:R-:W-:Y:S01]  /*2120*/  ISETP.GE.AND P0, PT, R11, R12, PT ;  /* 0x0000000c0b00720c */ /* 0x002fe20003f06270 */
[----:B------:R-:W-:-:S02]  /*2130*/  UIADD3 UR5, UPT, UPT, UR5, 0x2, URZ ;  /* 0x0000000205057890 */ /* 0x000fc4000fffe0ff */
[C---:B------:R-:W-:Y:S02]  /*2140*/  IMAD.IADD R10, R17.reuse, 0x1, R10 ;  /* 0x00000001110a7824 */ /* 0x040fe400078e020a */
[-CC-:B------:R-:W-:Y:S02]  /*2150*/  IMAD R17, R17, R12.reuse, R11.reuse ;  /* 0x0000000c11117224 */ /* 0x180fe400078e020b */
[----:B------:R-:W-:-:S03]  /*2160*/  IMAD R10, R10, R12, R11 ;  /* 0x0000000c0a0a7224 */ /* 0x000fc600078e020b */
[-C--:B------:R-:W-:Y:S02]  /*2170*/  ISETP.GE.OR P1, PT, R17, R13.reuse, P0 ;  /* 0x0000000d1100720c */ /* 0x080fe40000726670 */
[----:B------:R-:W-:-:S11]  /*2180*/  ISETP.GE.OR P0, PT, R10, R13, P0 ;  /* 0x0000000d0a00720c */ /* 0x000fd60000706670 */
[----:B------:R-:W-:Y:S05]  /*2190*/  @P1 BRA `(.L_x_29) ;  /* 0x00000000007c1947 */ /* 0x000fea0003800000 */
[----:B----4-:R-:W-:Y:S02]  /*21a0*/  IABS R19, R12 ;  /* 0x0000000c00137213 */ /* 0x010fe40000000000 */
[----:B------:R-:W-:Y:S02]  /*21b0*/  IABS R20, R17 ;  /* 0x0000001100147213 */ /* 0x000fe40000000000 */
[----:B------:R-:W0:Y:S08]  /*21c0*/  I2F.RP R16, R19 ;  /* 0x0000001300107306 */ /* 0x000e300000209400 */
[----:B0-----:R-:W0:Y:S02]  /*21d0*/  MUFU.RCP R16, R16 ;  /* 0x0000001000107308 */ /* 0x001e240000001000 */
[----:B0-----:R-:W-:-:S06]  /*21e0*/  IADD3 R18, PT, PT, R16, 0xffffffe, RZ ;  /* 0x0ffffffe10127810 */ /* 0x001fcc0007ffe0ff */
[----:B------:R-:W0:Y:S02]  /*21f0*/  F2I.FTZ.U32.TRUNC.NTZ R15, R18 ;  /* 0x00000012000f7305 */ /* 0x000e24000021f000 */
[----:B0-----:R-:W-:-:S04]  /*2200*/  IMAD.MOV R14, RZ, RZ, -R15 ;  /* 0x000000ffff0e7224 */ /* 0x001fc800078e0a0f */
[----:B------:R-:W-:Y:S01]  /*2210*/  IMAD R13, R14, R19, RZ ;  /* 0x000000130e0d7224 */ /* 0x000fe200078e02ff */
[----:B------:R-:W-:-:S05]  /*2220*/  MOV R14, RZ ;  /* 0x000000ff000e7202 */ /* 0x000fca0000000f00 */
        /* <DEDUP_REMOVED lines=11> */
[----:B------:R-:W-:Y:S02]  /*22e0*/  ISETP.GE.AND P3, PT, R14, RZ, PT ;  /* 0x000000ff0e00720c */ /* 0x000fe40003f66270 */
[----:B------:R-:W0:Y:S05]  /*22f0*/  LDC.64 R14, c[0x0][0x388] ;  /* 0x0000e200ff0e7b82 */ /* 0x000e2a0000000a00 */
        /* <DEDUP_REMOVED lines=9> */
.L_x_29:
[----:B------:R-:W-:Y:S05]  /*2390*/  BSYNC.RECONVERGENT B0 ;  /* 0x0000000000007941 */ /* 0x000fea0003800200 */
.L_x_28:
[----:B------:R-:W-:Y:S04]  /*23a0*/  BSSY.RECONVERGENT B0, `(.L_x_27) ;  /* 0x0000021000007945 */ /* 0x000fe80003800200 */
[----:B------:R-:W-:Y:S05]  /*23b0*/  @P0 BRA `(.L_x_30) ;  /* 0x00000000007c0947 */ /* 0x000fea0003800000 */
[----:B------:R-:W-:Y:S02]  /*23c0*/  IABS R17, R12 ;  /* 0x0000000c00117213 */ /* 0x000fe40000000000 */
[----:B0---4-:R-:W-:Y:S02]  /*23d0*/  IABS R19, R10 ;  /* 0x0000000a00137213 */ /* 0x011fe40000000000 */
        /* <DEDUP_REMOVED lines=17> */
[----:B------:R-:W-:-:S04]  /*24f0*/  LOP3.LUT R14, R10, R12, RZ, 0x3c, !PT ;  /* 0x0000000c0a0e7212 */ /* 0x000fc800078e3cff */
[----:B------:R-:W-:Y:S02]  /*2500*/  ISETP.GE.AND P2, PT, R14, RZ, PT ;  /* 0x000000ff0e00720c */ /* 0x000fe40003f46270 */
[----:B------:R-:W0:Y:S05]  /*2510*/  LDC.64 R14, c[0x0][0x388] ;  /* 0x0000e200ff0e7b82 */ /* 0x000e2a0000000a00 */
[----:B------:R-:W-:-:S06]  /*2520*/  @P0 IADD3 R13, PT, PT, R13, 0x1, RZ ;  /* 0x000000010d0d0810 */ /* 0x000fcc0007ffe0ff */
[----:B------:R-:W-:Y:S01]  /*2530*/  @!P2 IMAD.MOV R13, RZ, RZ, -R13 ;  /* 0x000000ffff0da224 */ /* 0x000fe200078e0a0d */
[----:B------:R-:W-:-:S04]  /*2540*/  @!P1 LOP3.LUT R13, RZ, R12, RZ, 0x33, !PT ;  /* 0x0000000cff0d9212 */ /* 0x000fc800078e33ff */
[----:B------:R-:W-:-:S05]  /*2550*/  IADD3 R13, PT, PT, R10, 0x1, R13 ;  /* 0x000000010a0d7810 */ /* 0x000fca0007ffe00d */
[----:B0-----:R-:W-:Y:S02]  /*2560*/  IMAD.WIDE R14, R13, 0x4, R14 ;  /* 0x000000040d0e7825 */ /* 0x001fe400078e020e */
[----:B------:R-:W0:Y:S04]  /*2570*/  LDC.64 R12, c[0x0][0x380] ;  /* 0x0000e000ff0c7b82 */ /* 0x000e280000000a00 */
[----:B------:R-:W2:Y:S01]  /*2580*/  LDG.E R15, desc[UR8][R14.64] ;  /* 0x000000080e0f7981 */ /* 0x000ea2000c1e1900 */
[----:B0-----:R-:W-:-:S05]  /*2590*/  IMAD.WIDE R12, R10, 0x4, R12 ;  /* 0x000000040a0c7825 */ /* 0x001fca00078e020c */
[----:B--2---:R1:W-:Y:S02]  /*25a0*/  STG.E desc[UR8][R12.64], R15 ;  /* 0x0000000f0c007986 */ /* 0x0043e4000c101908 */
.L_x_30:
[----:B------:R-:W-:Y:S05]  /*25b0*/  BSYNC.RECONVERGENT B0 ;  /* 0x0000000000007941 */ /* 0x000fea0003800200 */
.L_x_27:
[----:B------:R-:W-:-:S09]  /*25c0*/  ULOP3.LUT UP1, URZ, UR7, 0x1, URZ, 0xc0, !UPT ;  /* 0x0000000107ff7892 */ /* 0x000fd2000f82c0ff */
[----:B------:R-:W-:Y:S05]  /*25d0*/  BRA.U !UP1, `(.L_x_18) ;  /* 0x0000000109a47547 */ /* 0x000fea000b800000 */
[----:B01----:R-:W0:Y:S01]  /*25e0*/  S2R R15, SR_TID.Y ;  /* 0x00000000000f7919 */ /* 0x003e220000002200 */
[----:B--234-:R-:W0:Y:S01]  /*25f0*/  LDC R14, c[0x0][0x394] ;  /* 0x0000e500ff0e7b82 */ /* 0x01ce220000000800 */
[----:B------:R-:W-:Y:S07]  /*2600*/  BSSY.RECONVERGENT B0, `(.L_x_18) ;  /* 0x0000026000007945 */ /* 0x000fee0003800200 */
[----:B------:R-:W1:Y:S01]  /*2610*/  LDC.64 R12, c[0x0][0x398] ;  /* 0x0000e600ff0c7b82 */ /* 0x000e620000000a00 */
[----:B0-----:R-:W-:-:S04]  /*2620*/  IMAD R14, R14, UR5, R15 ;  /* 0x000000050e0e7c24 */ /* 0x001fc8000f8e020f */
[----:B-1----:R-:W-:-:S05]  /*2630*/  IMAD R14, R14, R12, R11 ;  /* 0x0000000c0e0e7224 */ /* 0x002fca00078e020b */
[----:B------:R-:W-:-:S04]  /*2640*/  ISETP.GE.AND P0, PT, R14, R13, PT ;  /* 0x0000000d0e00720c */ /* 0x000fc80003f06270 */
[----:B------:R-:W-:-:S13]  /*2650*/  ISETP.GE.OR P0, PT, R11, R12, P0 ;  /* 0x0000000c0b00720c */ /* 0x000fda0000706670 */
[----:B------:R-:W-:Y:S05]  /*2660*/  @P0 BRA `(.L_x_31) ;  /* 0x00000000007c0947 */ /* 0x000fea0003800000 */
        /* <DEDUP_REMOVED lines=31> */
.L_x_31:
[----:B------:R-:W-:Y:S05]  /*2860*/  BSYNC.RECONVERGENT B0 ;  /* 0x0000000000007941 */ /* 0x000fea0003800200 */
.L_x_18:
[----:B------:R-:W-:Y:S05]  /*2870*/  BRA.U UP0, `(.L_x_32) ;  /* 0xffffffd900447547 */ /* 0x000fea000b83ffff */
[----:B------:R-:W-:Y:S05]  /*2880*/  EXIT ;  /* 0x000000000000794d */ /* 0x000fea0003800000 */
.L_x_33:
[----:B------:R-:W-:-:S00]  /*2890*/  BRA `(.L_x_33) ;  /* 0xfffffffc00fc7947 */ /* 0x000fc0000383ffff */
[----:B------:R-:W-:-:S00]  /*28a0*/  NOP ;  /* 0x0000000000007918 */ /* 0x000fc00000000000 */
        /* <DEDUP_REMOVED lines=13> */
.L_x_34:


//--------------------- .nv.shared.reserved.0     --------------------------
	.section	.nv.shared.reserved.0,"aw",@nobits
	.weak		__nv_reservedSMEM_offset_0_alias
	.size		__nv_reservedSMEM_offset_0_alias, 0, 64
	.other		__nv_reservedSMEM_offset_0_alias,@"STO_CUDA_RESERVED_SHARED STV_DEFAULT"
__nv_reservedSMEM_offset_0_alias:
	.zero		0
	.zero		64


//--------------------- .nv.constant0.matrixRemoveBias --------------------------
	.section	.nv.constant0.matrixRemoveBias,"a",@progbits
	.sectionflags	@""
	.align	4
.nv.constant0.matrixRemoveBias:
	.zero		932


//--------------------- SYMBOLS --------------------------

	.type		.nv.reservedSmem.offset0,@object
	.size		.nv.reservedSmem.offset0,0x4
